//
// Generated by NVIDIA NVVM Compiler
//
// Compiler Build ID: CL-36424714
// Cuda compilation tools, release 13.0, V13.0.88
// Based on NVVM 20.0.0
//

.version 9.0
.target sm_100
.address_size 64

	// .globl	_Z11syrk_kernelffPfS_

.visible .entry _Z11syrk_kernelffPfS_(
	.param .f32 _Z11syrk_kernelffPfS__param_0,
	.param .f32 _Z11syrk_kernelffPfS__param_1,
	.param .u64 .ptr .align 1 _Z11syrk_kernelffPfS__param_2,
	.param .u64 .ptr .align 1 _Z11syrk_kernelffPfS__param_3
)
{
	.reg .pred 	%p<5>;
	.reg .b32 	%r<19>;
	.reg .b32 	%f<37>;
	.reg .b64 	%rd<15>;

	ld.param.u64 	%rd6, [_Z11syrk_kernelffPfS__param_2];
	ld.param.u64 	%rd7, [_Z11syrk_kernelffPfS__param_3];
	mov.u32 	%r8, %ctaid.x;
	mov.u32 	%r9, %ntid.x;
	mov.u32 	%r10, %tid.x;
	mad.lo.s32 	%r1, %r8, %r9, %r10;
	mov.u32 	%r11, %ctaid.y;
	mov.u32 	%r12, %ntid.y;
	mov.u32 	%r13, %tid.y;
	mad.lo.s32 	%r2, %r11, %r12, %r13;
	setp.gt.u32 	%p1, %r2, 8191;
	setp.gt.s32 	%p2, %r1, 8191;
	or.pred  	%p3, %p1, %p2;
	@%p3 bra 	$L__BB0_3;
	cvta.to.global.u64 	%rd8, %rd6;
	cvta.to.global.u64 	%rd9, %rd7;
	shl.b32 	%r15, %r2, 13;
	add.s32 	%r16, %r15, %r1;
	mul.wide.s32 	%rd10, %r16, 4;
	add.s64 	%rd1, %rd9, %rd10;
	ld.global.f32 	%f4, [%rd1];
	mul.f32 	%f36, %f4, 0f458E1000;
	st.global.f32 	[%rd1], %f36;
	shl.b32 	%r17, %r1, 13;
	mul.wide.u32 	%rd11, %r15, 4;
	add.s64 	%rd3, %rd8, 16;
	add.s64 	%rd14, %rd3, %rd11;
	mov.b32 	%r18, 0;
$L__BB0_2:
	mul.wide.s32 	%rd12, %r17, 4;
	add.s64 	%rd13, %rd3, %rd12;
	ld.global.f32 	%f5, [%rd14+-16];
	mul.f32 	%f6, %f5, 0f46424C00;
	ld.global.f32 	%f7, [%rd13+-16];
	fma.rn.f32 	%f8, %f6, %f7, %f36;
	st.global.f32 	[%rd1], %f8;
	ld.global.f32 	%f9, [%rd14+-12];
	mul.f32 	%f10, %f9, 0f46424C00;
	ld.global.f32 	%f11, [%rd13+-12];
	fma.rn.f32 	%f12, %f10, %f11, %f8;
	st.global.f32 	[%rd1], %f12;
	ld.global.f32 	%f13, [%rd14+-8];
	mul.f32 	%f14, %f13, 0f46424C00;
	ld.global.f32 	%f15, [%rd13+-8];
	fma.rn.f32 	%f16, %f14, %f15, %f12;
	st.global.f32 	[%rd1], %f16;
	ld.global.f32 	%f17, [%rd14+-4];
	mul.f32 	%f18, %f17, 0f46424C00;
	ld.global.f32 	%f19, [%rd13+-4];
	fma.rn.f32 	%f20, %f18, %f19, %f16;
	st.global.f32 	[%rd1], %f20;
	ld.global.f32 	%f21, [%rd14];
	mul.f32 	%f22, %f21, 0f46424C00;
	ld.global.f32 	%f23, [%rd13];
	fma.rn.f32 	%f24, %f22, %f23, %f20;
	st.global.f32 	[%rd1], %f24;
	ld.global.f32 	%f25, [%rd14+4];
	mul.f32 	%f26, %f25, 0f46424C00;
	ld.global.f32 	%f27, [%rd13+4];
	fma.rn.f32 	%f28, %f26, %f27, %f24;
	st.global.f32 	[%rd1], %f28;
	ld.global.f32 	%f29, [%rd14+8];
	mul.f32 	%f30, %f29, 0f46424C00;
	ld.global.f32 	%f31, [%rd13+8];
	fma.rn.f32 	%f32, %f30, %f31, %f28;
	st.global.f32 	[%rd1], %f32;
	ld.global.f32 	%f33, [%rd14+12];
	mul.f32 	%f34, %f33, 0f46424C00;
	ld.global.f32 	%f35, [%rd13+12];
	fma.rn.f32 	%f36, %f34, %f35, %f32;
	st.global.f32 	[%rd1], %f36;
	add.s32 	%r18, %r18, 8;
	add.s64 	%rd14, %rd14, 32;
	add.s32 	%r17, %r17, 8;
	setp.ne.s32 	%p4, %r18, 8192;
	@%p4 bra 	$L__BB0_2;
$L__BB0_3:
	ret;

}


// ===== COMPILED SASS (sm_100) =====

	.target	sm_100

	.elftype	@"ET_EXEC"


//--------------------- .note.nv.tkinfo           --------------------------
	.section	.note.nv.tkinfo,"",@"SHT_NOTE"
	.sectionflags	@"SHF_NOTE_NV_TKINFO"
	.tkinfo
        /*0018*/ 	.word	0x00000002
        /*0030*/ 	.string	""
        /*0030*/ 	.string	"ptxas"
        /*0030*/ 	.string	"Cuda compilation tools, release 13.0, V13.0.88"
        /*0030*/ 	.string	"Build cuda_13.0.r13.0/compiler.36424714_0"
        /*0030*/ 	.string	"-arch sm_100 -m 64 "



//--------------------- .note.nv.cuinfo           --------------------------
	.section	.note.nv.cuinfo,"",@"SHT_NOTE"
	.sectionflags	@"SHF_NOTE_NV_CUINFO"
        /*0018*/ 	.short	0x0002
        /*001a*/ 	.short	0x0064
        /*001c*/ 	.short	0x0082
	.zero		2


//--------------------- .nv.info                  --------------------------
	.section	.nv.info,"",@"SHT_CUDA_INFO"
	.align	4


	//----- nvinfo : EIATTR_REGCOUNT
	.align		4
        /*0000*/ 	.byte	0x04, 0x2f
        /*0002*/ 	.short	(.L_1 - .L_0)
	.align		4
.L_0:
        /*0004*/ 	.word	index@(_Z11syrk_kernelffPfS_)
        /*0008*/ 	.word	0x00000016


	//----- nvinfo : EIATTR_FRAME_SIZE
	.align		4
.L_1:
        /*000c*/ 	.byte	0x04, 0x11
        /*000e*/ 	.short	(.L_3 - .L_2)
	.align		4
.L_2:
        /*0010*/ 	.word	index@(_Z11syrk_kernelffPfS_)
        /*0014*/ 	.word	0x00000000


	//----- nvinfo : EIATTR_MIN_STACK_SIZE
	.align		4
.L_3:
        /*0018*/ 	.byte	0x04, 0x12
        /*001a*/ 	.short	(.L_5 - .L_4)
	.align		4
.L_4:
        /*001c*/ 	.word	index@(_Z11syrk_kernelffPfS_)
        /*0020*/ 	.word	0x00000000
.L_5:


//--------------------- .nv.compat                --------------------------
	.section	.nv.compat,"",@"SHT_CUDA_COMPAT_INFO"
	.align	4
        /*0000*/ 	.byte	0x02, 0x09, 0x00, 0x00, 0x02, 0x02, 0x01, 0x00, 0x02, 0x05, 0x05, 0x00, 0x03, 0x07, 0x01, 0x01
        /*0010*/ 	.byte	0x02, 0x03, 0x00, 0x00, 0x02, 0x06, 0x01, 0x00, 0x04, 0x0b, 0x08, 0x00, 0x09, 0x00, 0x00, 0x00
        /*0020*/ 	.byte	0x00, 0x00, 0x00, 0x00


//--------------------- .nv.info._Z11syrk_kernelffPfS_ --------------------------
	.section	.nv.info._Z11syrk_kernelffPfS_,"",@"SHT_CUDA_INFO"
	.sectionflags	@""
	.align	4


	//----- nvinfo : EIATTR_CUDA_API_VERSION
	.align		4
        /*0000*/ 	.byte	0x04, 0x37
        /*0002*/ 	.short	(.L_7 - .L_6)
.L_6:
        /*0004*/ 	.word	0x00000082


	//----- nvinfo : EIATTR_KPARAM_INFO
	.align		4
.L_7:
        /*0008*/ 	.byte	0x04, 0x17
        /*000a*/ 	.short	(.L_9 - .L_8)
.L_8:
        /*000c*/ 	.word	0x00000000
        /*0010*/ 	.short	0x0003
        /*0012*/ 	.short	0x0010
        /*0014*/ 	.byte	0x00, 0xf5, 0x21, 0x00


	//----- nvinfo : EIATTR_KPARAM_INFO
	.align		4
.L_9:
        /*0018*/ 	.byte	0x04, 0x17
        /*001a*/ 	.short	(.L_11 - .L_10)
.L_10:
        /*001c*/ 	.word	0x00000000
        /*0020*/ 	.short	0x0002
        /*0022*/ 	.short	0x0008
        /*0024*/ 	.byte	0x00, 0xf5, 0x21, 0x00


	//----- nvinfo : EIATTR_KPARAM_INFO
	.align		4
.L_11:
        /*0028*/ 	.byte	0x04, 0x17
        /*002a*/ 	.short	(.L_13 - .L_12)
.L_12:
        /*002c*/ 	.word	0x00000000
        /*0030*/ 	.short	0x0001
        /*0032*/ 	.short	0x0004
        /*0034*/ 	.byte	0x00, 0xf0, 0x11, 0x00


	//----- nvinfo : EIATTR_KPARAM_INFO
	.align		4
.L_13:
        /*0038*/ 	.byte	0x04, 0x17
        /*003a*/ 	.short	(.L_15 - .L_14)
.L_14:
        /*003c*/ 	.word	0x00000000
        /*0040*/ 	.short	0x0000
        /*0042*/ 	.short	0x0000
        /*0044*/ 	.byte	0x00, 0xf0, 0x11, 0x00


	//----- nvinfo : EIATTR_SPARSE_MMA_MASK
	.align		4
.L_15:
        /*0048*/ 	.byte	0x03, 0x50
        /*004a*/ 	.short	0x0000


	//----- nvinfo : EIATTR_MAXREG_COUNT
	.align		4
        /*004c*/ 	.byte	0x03, 0x1b
        /*004e*/ 	.short	0x00ff


	//----- nvinfo : EIATTR_MERCURY_ISA_VERSION
	.align		4
        /*0050*/ 	.byte	0x03, 0x5f
        /*0052*/ 	.short	0x0101


	//----- nvinfo : EIATTR_VRC_CTA_INIT_COUNT
	.align		4
        /*0054*/ 	.byte	0x02, 0x4a
	.zero		1
	.zero		1


	//----- nvinfo : EIATTR_EXIT_INSTR_OFFSETS
	.align		4
        /*0058*/ 	.byte	0x04, 0x1c
        /*005a*/ 	.short	(.L_17 - .L_16)


	//   ....[0]....
.L_16:
        /*005c*/ 	.word	0x000000b0


	//   ....[1]....
        /*0060*/ 	.word	0x00000c90


	//----- nvinfo : EIATTR_CBANK_PARAM_SIZE
	.align		4
.L_17:
        /*0064*/ 	.byte	0x03, 0x19
        /*0066*/ 	.short	0x0018


	//----- nvinfo : EIATTR_PARAM_CBANK
	.align		4
        /*0068*/ 	.byte	0x04, 0x0a
        /*006a*/ 	.short	(.L_19 - .L_18)
	.align		4
.L_18:
        /*006c*/ 	.word	index@(.nv.constant0._Z11syrk_kernelffPfS_)
        /*0070*/ 	.short	0x0380
        /*0072*/ 	.short	0x0018


	//----- nvinfo : EIATTR_SW_WAR
	.align		4
.L_19:
        /*0074*/ 	.byte	0x04, 0x36
        /*0076*/ 	.short	(.L_21 - .L_20)
.L_20:
        /*0078*/ 	.word	0x00000008
.L_21:


//--------------------- .nv.callgraph             --------------------------
	.section	.nv.callgraph,"",@"SHT_CUDA_CALLGRAPH"
	.align	4
	.sectionentsize	8
	.align		4
        /*0000*/ 	.word	0x00000000
	.align		4
        /*0004*/ 	.word	0xffffffff
	.align		4
        /*0008*/ 	.word	0x00000000
	.align		4
        /*000c*/ 	.word	0xfffffffe
	.align		4
        /*0010*/ 	.word	0x00000000
	.align		4
        /*0014*/ 	.word	0xfffffffd
	.align		4
        /*0018*/ 	.word	0x00000000
	.align		4
        /*001c*/ 	.word	0xfffffffc


//--------------------- .text._Z11syrk_kernelffPfS_ --------------------------
	.section	.text._Z11syrk_kernelffPfS_,"ax",@progbits
	.align	128
        .global         _Z11syrk_kernelffPfS_
        .type           _Z11syrk_kernelffPfS_,@function
        .size           _Z11syrk_kernelffPfS_,(.L_x_2 - _Z11syrk_kernelffPfS_)
        .other          _Z11syrk_kernelffPfS_,@"STO_CUDA_ENTRY STV_DEFAULT"
_Z11syrk_kernelffPfS_:
.text._Z11syrk_kernelffPfS_:
[----:B------:R-:W-:Y:S01]  /*0000*/  LDC R1, c[0x0][0x37c] ;  /* 0x0000df00ff017b82 */ /* 0x000fe20000000800 */
[----:B------:R-:W0:Y:S07]  /*0010*/  S2R R0, SR_TID.X ;  /* 0x0000000000007919 */ /* 0x000e2e0000002100 */
[----:B------:R-:W0:Y:S01]  /*0020*/  S2UR UR4, SR_CTAID.X ;  /* 0x00000000000479c3 */ /* 0x000e220000002500 */
[----:B------:R-:W1:Y:S07]  /*0030*/  S2R R3, SR_TID.Y ;  /* 0x0000000000037919 */ /* 0x000e6e0000002200 */
[----:B------:R-:W0:Y:S08]  /*0040*/  LDC R11, c[0x0][0x360] ;  /* 0x0000d800ff0b7b82 */ /* 0x000e300000000800 */
[----:B------:R-:W1:Y:S08]  /*0050*/  S2UR UR5, SR_CTAID.Y ;  /* 0x00000000000579c3 */ /* 0x000e700000002600 */
[----:B------:R-:W1:Y:S01]  /*0060*/  LDC R2, c[0x0][0x364] ;  /* 0x0000d900ff027b82 */ /* 0x000e620000000800 */
[----:B0-----:R-:W-:-:S05]  /*0070*/  IMAD R11, R11, UR4, R0 ;  /* 0x000000040b0b7c24 */ /* 0x001fca000f8e0200 */
[----:B------:R-:W-:Y:S01]  /*0080*/  ISETP.GT.AND P0, PT, R11, 0x1fff, PT ;  /* 0x00001fff0b00780c */ /* 0x000fe20003f04270 */
[----:B-1----:R-:W-:-:S05]  /*0090*/  IMAD R0, R2, UR5, R3 ;  /* 0x0000000502007c24 */ /* 0x002fca000f8e0203 */
[----:B------:R-:W-:-:S13]  /*00a0*/  ISETP.GT.U32.OR P0, PT, R0, 0x1fff, P0 ;  /* 0x00001fff0000780c */ /* 0x000fda0000704470 */
[----:B------:R-:W-:Y:S05]  /*00b0*/  @P0 EXIT ;  /* 0x000000000000094d */ /* 0x000fea0003800000 */
[----:B------:R-:W0:Y:S01]  /*00c0*/  LDC.64 R2, c[0x0][0x390] ;  /* 0x0000e400ff027b82 */ /* 0x000e220000000a00 */
[----:B------:R-:W1:Y:S01]  /*00d0*/  LDCU.64 UR6, c[0x0][0x358] ;  /* 0x00006b00ff0677ac */ /* 0x000e620008000a00 */
[----:B------:R-:W-:Y:S01]  /*00e0*/  SHF.L.U32 R0, R0, 0xd, RZ ;  /* 0x0000000d00007819 */ /* 0x000fe200000006ff */
[----:B------:R-:W2:Y:S03]  /*00f0*/  LDCU.64 UR4, c[0x0][0x388] ;  /* 0x00007100ff0477ac */ /* 0x000ea60008000a00 */
[----:B------:R-:W-:-:S05]  /*0100*/  IADD3 R5, PT, PT, R11, R0, RZ ;  /* 0x000000000b057210 */ /* 0x000fca0007ffe0ff */
[----:B0-----:R-:W-:-:S05]  /*0110*/  IMAD.WIDE R2, R5, 0x4, R2 ;  /* 0x0000000405027825 */ /* 0x001fca00078e0202 */
[----:B-1----:R-:W3:Y:S01]  /*0120*/  LDG.E R4, desc[UR6][R2.64] ;  /* 0x0000000602047981 */ /* 0x002ee2000c1e1900 */
[----:B--2---:R-:W-:Y:S01]  /*0130*/  UIADD3 UR4, UP0, UPT, UR4, 0x10, URZ ;  /* 0x0000001004047890 */ /* 0x004fe2000ff1e0ff */
[----:B------:R-:W-:-:S03]  /*0140*/  SHF.L.U32 R11, R11, 0xd, RZ ;  /* 0x0000000d0b0b7819 */ /* 0x000fc600000006ff */
[----:B------:R-:W-:-:S06]  /*0150*/  UIADD3.X UR5, UPT, UPT, URZ, UR5, URZ, UP0, !UPT ;  /* 0x00000005ff057290 */ /* 0x000fcc00087fe4ff */
[----:B------:R-:W-:Y:S01]  /*0160*/  MOV R5, UR5 ;  /* 0x0000000500057c02 */ /* 0x000fe20008000f00 */
[----:B---3--:R-:W-:Y:S01]  /*0170*/  FMUL R13, R4, 4546 ;  /* 0x458e1000040d7820 */ /* 0x008fe20000400000 */
[----:B------:R-:W-:Y:S01]  /*0180*/  MOV R4, UR4 ;  /* 0x0000000400047c02 */ /* 0x000fe20008000f00 */
[----:B------:R-:W-:-:S03]  /*0190*/  UMOV UR4, URZ ;  /* 0x000000ff00047c82 */ /* 0x000fc60008000000 */
[----:B------:R0:W-:Y:S01]  /*01a0*/  STG.E desc[UR6][R2.64], R13 ;  /* 0x0000000d02007986 */ /* 0x0001e2000c101906 */
[----:B------:R-:W-:-:S07]  /*01b0*/  IMAD.WIDE.U32 R6, R0, 0x4, R4 ;  /* 0x0000000400067825 */ /* 0x000fce00078e0004 */
.L_x_0:
[----:B------:R-:W-:Y:S01]  /*01c0*/  IMAD.WIDE R8, R11, 0x4, R4 ;  /* 0x000000040b087825 */ /* 0x000fe200078e0204 */
[----:B--2---:R-:W2:Y:S04]  /*01d0*/  LDG.E R0, desc[UR6][R6.64+-0x10] ;  /* 0xfffff00606007981 */ /* 0x004ea8000c1e1900 */
[----:B------:R-:W0:Y:S01]  /*01e0*/  LDG.E R10, desc[UR6][R8.64+-0x10] ;  /* 0xfffff006080a7981 */ /* 0x000e22000c1e1900 */
[----:B--2---:R-:W-:-:S04]  /*01f0*/  FMUL R0, R0, 12435 ;  /* 0x46424c0000007820 */ /* 0x004fc80000400000 */
[----:B0-----:R-:W-:-:S05]  /*0200*/  FFMA R13, R0, R10, R13 ;  /* 0x0000000a000d7223 */ /* 0x001fca000000000d */
[----:B------:R0:W-:Y:S04]  /*0210*/  STG.E desc[UR6][R2.64], R13 ;  /* 0x0000000d02007986 */ /* 0x0001e8000c101906 */
[----:B------:R-:W2:Y:S04]  /*0220*/  LDG.E R0, desc[UR6][R6.64+-0xc] ;  /* 0xfffff40606007981 */ /* 0x000ea8000c1e1900 */
[----:B------:R-:W3:Y:S01]  /*0230*/  LDG.E R10, desc[UR6][R8.64+-0xc] ;  /* 0xfffff406080a7981 */ /* 0x000ee2000c1e1900 */
[----:B--2---:R-:W-:-:S04]  /*0240*/  FMUL R0, R0, 12435 ;  /* 0x46424c0000007820 */ /* 0x004fc80000400000 */
[----:B---3--:R-:W-:-:S05]  /*0250*/  FFMA R15, R0, R10, R13 ;  /* 0x0000000a000f7223 */ /* 0x008fca000000000d */
[----:B------:R1:W-:Y:S04]  /*0260*/  STG.E desc[UR6][R2.64], R15 ;  /* 0x0000000f02007986 */ /* 0x0003e8000c101906 */
[----:B------:R-:W2:Y:S04]  /*0270*/  LDG.E R0, desc[UR6][R6.64+-0x8] ;  /* 0xfffff80606007981 */ /* 0x000ea8000c1e1900 */
[----:B------:R-:W3:Y:S01]  /*0280*/  LDG.E R10, desc[UR6][R8.64+-0x8] ;  /* 0xfffff806080a7981 */ /* 0x000ee2000c1e1900 */
[----:B--2---:R-:W-:-:S04]  /*0290*/  FMUL R0, R0, 12435 ;  /* 0x46424c0000007820 */ /* 0x004fc80000400000 */
[----:B---3--:R-:W-:-:S05]  /*02a0*/  FFMA R17, R0, R10, R15 ;  /* 0x0000000a00117223 */ /* 0x008fca000000000f */
[----:B------:R2:W-:Y:S04]  /*02b0*/  STG.E desc[UR6][R2.64], R17 ;  /* 0x0000001102007986 */ /* 0x0005e8000c101906 */
[----:B------:R-:W3:Y:S04]  /*02c0*/  LDG.E R0, desc[UR6][R6.64+-0x4] ;  /* 0xfffffc0606007981 */ /* 0x000ee8000c1e1900 */
[----:B------:R-:W0:Y:S01]  /*02d0*/  LDG.E R10, desc[UR6][R8.64+-0x4] ;  /* 0xfffffc06080a7981 */ /* 0x000e22000c1e1900 */
[----:B---3--:R-:W-:-:S04]  /*02e0*/  FMUL R0, R0, 12435 ;  /* 0x46424c0000007820 */ /* 0x008fc80000400000 */
[----:B0-----:R-:W-:-:S05]  /*02f0*/  FFMA R13, R0, R10, R17 ;  /* 0x0000000a000d7223 */ /* 0x001fca0000000011 */
[----:B------:R0:W-:Y:S04]  /*0300*/  STG.E desc[UR6][R2.64], R13 ;  /* 0x0000000d02007986 */ /* 0x0001e8000c101906 */
[----:B------:R-:W3:Y:S04]  /*0310*/  LDG.E R0, desc[UR6][R6.64] ;  /* 0x0000000606007981 */ /* 0x000ee8000c1e1900 */
[----:B------:R-:W1:Y:S01]  /*0320*/  LDG.E R10, desc[UR6][R8.64] ;  /* 0x00000006080a7981 */ /* 0x000e62000c1e1900 */
[----:B---3--:R-:W-:-:S04]  /*0330*/  FMUL R0, R0, 12435 ;  /* 0x46424c0000007820 */ /* 0x008fc80000400000 */
[----:B-1----:R-:W-:-:S05]  /*0340*/  FFMA R15, R0, R10, R13 ;  /* 0x0000000a000f7223 */ /* 0x002fca000000000d */
[----:B------:R1:W-:Y:S04]  /*0350*/  STG.E desc[UR6][R2.64], R15 ;  /* 0x0000000f02007986 */ /* 0x0003e8000c101906 */
[----:B------:R-:W3:Y:S04]  /*0360*/  LDG.E R0, desc[UR6][R6.64+0x4] ;  /* 0x0000040606007981 */ /* 0x000ee8000c1e1900 */
[----:B------:R-:W2:Y:S01]  /*0370*/  LDG.E R10, desc[UR6][R8.64+0x4] ;  /* 0x00000406080a7981 */ /* 0x000ea2000c1e1900 */
[----:B---3--:R-:W-:-:S04]  /*0380*/  FMUL R0, R0, 12435 ;  /* 0x46424c0000007820 */ /* 0x008fc80000400000 */
[----:B--2---:R-:W-:-:S05]  /*0390*/  FFMA R17, R0, R10, R15 ;  /* 0x0000000a00117223 */ /* 0x004fca000000000f */
[----:B------:R2:W-:Y:S04]  /*03a0*/  STG.E desc[UR6][R2.64], R17 ;  /* 0x0000001102007986 */ /* 0x0005e8000c101906 */
[----:B------:R-:W3:Y:S04]  /*03b0*/  LDG.E R0, desc[UR6][R6.64+0x8] ;  /* 0x0000080606007981 */ /* 0x000ee8000c1e1900 */
[----:B------:R-:W4:Y:S01]  /*03c0*/  LDG.E R10, desc[UR6][R8.64+0x8] ;  /* 0x00000806080a7981 */ /* 0x000f22000c1e1900 */
[----:B---3--:R-:W-:-:S04]  /*03d0*/  FMUL R0, R0, 12435 ;  /* 0x46424c0000007820 */ /* 0x008fc80000400000 */
[----:B----4-:R-:W-:-:S05]  /*03e0*/  FFMA R19, R0, R10, R17 ;  /* 0x0000000a00137223 */ /* 0x010fca0000000011 */
[----:B------:R-:W-:Y:S04]  /*03f0*/  STG.E desc[UR6][R2.64], R19 ;  /* 0x0000001302007986 */ /* 0x000fe8000c101906 */
[----:B------:R-:W3:Y:S04]  /*0400*/  LDG.E R0, desc[UR6][R6.64+0xc] ;  /* 0x00000c0606007981 */ /* 0x000ee8000c1e1900 */
[----:B------:R-:W1:Y:S01]  /*0410*/  LDG.E R10, desc[UR6][R8.64+0xc] ;  /* 0x00000c06080a7981 */ /* 0x000e62000c1e1900 */
[----:B0-----:R-:W-:-:S05]  /*0420*/  IADD3 R13, PT, PT, R11, 0x8, RZ ;  /* 0x000000080b0d7810 */ /* 0x001fca0007ffe0ff */
[----:B------:R-:W-:-:S04]  /*0430*/  IMAD.WIDE R12, R13, 0x4, R4 ;  /* 0x000000040d0c7825 */ /* 0x000fc800078e0204 */
        /* <DEDUP_REMOVED lines=27> */
[----:B------:R-:W-:Y:S04]  /*05f0*/  STG.E desc[UR6][R2.64], R9 ;  /* 0x0000000902007986 */ /* 0x000fe8000c101906 */
[----:B------:R-:W2:Y:S04]  /*0600*/  LDG.E R0, desc[UR6][R6.64+0x24] ;  /* 0x0000240606007981 */ /* 0x000ea8000c1e1900 */
[----:B------:R-:W0:Y:S01]  /*0610*/  LDG.E R8, desc[UR6][R12.64+0x4] ;  /* 0x000004060c087981 */ /* 0x000e22000c1e1900 */
[----:B--2---:R-:W-:-:S04]  /*0620*/  FMUL R0, R0, 12435 ;  /* 0x46424c0000007820 */ /* 0x004fc80000400000 */
[----:B0-----:R-:W-:-:S05]  /*0630*/  FFMA R15, R0, R8, R9 ;  /* 0x00000008000f7223 */ /* 0x001fca0000000009 */
[----:B------:R0:W-:Y:S04]  /*0640*/  STG.E desc[UR6][R2.64], R15 ;  /* 0x0000000f02007986 */ /* 0x0001e8000c101906 */
[----:B------:R-:W2:Y:S04]  /*0650*/  LDG.E R0, desc[UR6][R6.64+0x28] ;  /* 0x0000280606007981 */ /* 0x000ea8000c1e1900 */
[----:B------:R-:W1:Y:S01]  /*0660*/  LDG.E R8, desc[UR6][R12.64+0x8] ;  /* 0x000008060c087981 */ /* 0x000e62000c1e1900 */
[----:B--2---:R-:W-:-:S04]  /*0670*/  FMUL R0, R0, 12435 ;  /* 0x46424c0000007820 */ /* 0x004fc80000400000 */
[----:B-1----:R-:W-:-:S05]  /*0680*/  FFMA R17, R0, R8, R15 ;  /* 0x0000000800117223 */ /* 0x002fca000000000f */
[----:B------:R1:W-:Y:S04]  /*0690*/  STG.E desc[UR6][R2.64], R17 ;  /* 0x0000001102007986 */ /* 0x0003e8000c101906 */
[----:B------:R-:W2:Y:S04]  /*06a0*/  LDG.E R0, desc[UR6][R6.64+0x2c] ;  /* 0x00002c0606007981 */ /* 0x000ea8000c1e1900 */
[----:B------:R-:W3:Y:S01]  /*06b0*/  LDG.E R8, desc[UR6][R12.64+0xc] ;  /* 0x00000c060c087981 */ /* 0x000ee2000c1e1900 */
[----:B------:R-:W-:-:S05]  /*06c0*/  IADD3 R19, PT, PT, R11, 0x10, RZ ;  /* 0x000000100b137810 */ /* 0x000fca0007ffe0ff */
[----:B0-----:R-:W-:-:S04]  /*06d0*/  IMAD.WIDE R14, R19, 0x4, R4 ;  /* 0x00000004130e7825 */ /* 0x001fc800078e0204 */
[----:B--2---:R-:W-:-:S04]  /*06e0*/  FMUL R0, R0, 12435 ;  /* 0x46424c0000007820 */ /* 0x004fc80000400000 */
[----:B---3--:R-:W-:-:S05]  /*06f0*/  FFMA R9, R0, R8, R17 ;  /* 0x0000000800097223 */ /* 0x008fca0000000011 */
        /* <DEDUP_REMOVED lines=37> */
[----:B------:R-:W4:Y:S01]  /*0950*/  LDG.E R8, desc[UR6][R14.64+0xc] ;  /* 0x00000c060e087981 */ /* 0x000f22000c1e1900 */
[----:B--2---:R-:W-:Y:S01]  /*0960*/  IADD3 R13, PT, PT, R11, 0x18, RZ ;  /* 0x000000180b0d7810 */ /* 0x004fe20007ffe0ff */
[----:B---3--:R-:W-:-:S04]  /*0970*/  FMUL R0, R0, 12435 ;  /* 0x46424c0000007820 */ /* 0x008fc80000400000 */
[----:B----4-:R-:W-:Y:S01]  /*0980*/  FFMA R19, R0, R8, R17 ;  /* 0x0000000800137223 */ /* 0x010fe20000000011 */
[----:B0-----:R-:W-:-:S04]  /*0990*/  IMAD.WIDE R8, R13, 0x4, R4 ;  /* 0x000000040d087825 */ /* 0x001fc800078e0204 */
[----:B------:R-:W-:Y:S04]  /*09a0*/  STG.E desc[UR6][R2.64], R19 ;  /* 0x0000001302007986 */ /* 0x000fe8000c101906 */
        /* <DEDUP_REMOVED lines=11> */
[----:B------:R-:W1:Y:S01]  /*0a60*/  LDG.E R10, desc[UR6][R8.64+-0x8] ;  /* 0xfffff806080a7981 */ /* 0x000e62000c1e1900 */
[----:B---3--:R-:W-:-:S04]  /*0a70*/  FMUL R0, R0, 12435 ;  /* 0x46424c0000007820 */ /* 0x008fc80000400000 */
[----:B-1----:R-:W-:-:S05]  /*0a80*/  FFMA R17, R0, R10, R15 ;  /* 0x0000000a00117223 */ /* 0x002fca000000000f */
[----:B------:R1:W-:Y:S04]  /*0a90*/  STG.E desc[UR6][R2.64], R17 ;  /* 0x0000001102007986 */ /* 0x0003e8000c101906 */
[----:B------:R-:W3:Y:S04]  /*0aa0*/  LDG.E R0, desc[UR6][R6.64+0x5c] ;  /* 0x00005c0606007981 */ /* 0x000ee8000c1e1900 */
[----:B------:R-:W0:Y:S01]  /*0ab0*/  LDG.E R10, desc[UR6][R8.64+-0x4] ;  /* 0xfffffc06080a7981 */ /* 0x000e22000c1e1900 */
[----:B---3--:R-:W-:-:S04]  /*0ac0*/  FMUL R0, R0, 12435 ;  /* 0x46424c0000007820 */ /* 0x008fc80000400000 */
[----:B0-----:R-:W-:-:S05]  /*0ad0*/  FFMA R13, R0, R10, R17 ;  /* 0x0000000a000d7223 */ /* 0x001fca0000000011 */
[----:B------:R0:W-:Y:S04]  /*0ae0*/  STG.E desc[UR6][R2.64], R13 ;  /* 0x0000000d02007986 */ /* 0x0001e8000c101906 */
[----:B------:R-:W3:Y:S04]  /*0af0*/  LDG.E R0, desc[UR6][R6.64+0x60] ;  /* 0x0000600606007981 */ /* 0x000ee8000c1e1900 */
[----:B------:R-:W2:Y:S01]  /*0b00*/  LDG.E R10, desc[UR6][R8.64] ;  /* 0x00000006080a7981 */ /* 0x000ea2000c1e1900 */
[----:B---3--:R-:W-:-:S04]  /*0b10*/  FMUL R0, R0, 12435 ;  /* 0x46424c0000007820 */ /* 0x008fc80000400000 */
[----:B--2---:R-:W-:-:S05]  /*0b20*/  FFMA R15, R0, R10, R13 ;  /* 0x0000000a000f7223 */ /* 0x004fca000000000d */
        /* <DEDUP_REMOVED lines=8> */
[----:B---3--:R-:W-:-:S04]  /*0bb0*/  FMUL R0, R0, 12435 ;  /* 0x46424c0000007820 */ /* 0x008fc80000400000 */
[----:B----4-:R-:W-:-:S05]  /*0bc0*/  FFMA R19, R0, R10, R17 ;  /* 0x0000000a00137223 */ /* 0x010fca0000000011 */
[----:B------:R2:W-:Y:S04]  /*0bd0*/  STG.E desc[UR6][R2.64], R19 ;  /* 0x0000001302007986 */ /* 0x0005e8000c101906 */
[----:B------:R1:W3:Y:S04]  /*0be0*/  LDG.E R0, desc[UR6][R6.64+0x6c] ;  /* 0x00006c0606007981 */ /* 0x0002e8000c1e1900 */
[----:B0-----:R-:W4:Y:S01]  /*0bf0*/  LDG.E R13, desc[UR6][R8.64+0xc] ;  /* 0x00000c06080d7981 */ /* 0x001f22000c1e1900 */
[----:B------:R-:W-:Y:S01]  /*0c00*/  UIADD3 UR4, UPT, UPT, UR4, 0x20, URZ ;  /* 0x0000002004047890 */ /* 0x000fe2000fffe0ff */
[----:B------:R-:W-:-:S03]  /*0c10*/  IADD3 R11, PT, PT, R11, 0x20, RZ ;  /* 0x000000200b0b7810 */ /* 0x000fc60007ffe0ff */
[----:B------:R-:W-:Y:S01]  /*0c20*/  UISETP.NE.AND UP0, UPT, UR4, 0x2000, UPT ;  /* 0x000020000400788c */ /* 0x000fe2000bf05270 */
[----:B-1----:R-:W-:-:S04]  /*0c30*/  IADD3 R6, P0, PT, R6, 0x80, RZ ;  /* 0x0000008006067810 */ /* 0x002fc80007f1e0ff */
[----:B------:R-:W-:Y:S01]  /*0c40*/  IADD3.X R7, PT, PT, RZ, R7, RZ, P0, !PT ;  /* 0x00000007ff077210 */ /* 0x000fe200007fe4ff */
[----:B---3--:R-:W-:-:S04]  /*0c50*/  FMUL R0, R0, 12435 ;  /* 0x46424c0000007820 */ /* 0x008fc80000400000 */
[----:B----4-:R-:W-:-:S05]  /*0c60*/  FFMA R13, R0, R13, R19 ;  /* 0x0000000d000d7223 */ /* 0x010fca0000000013 */
[----:B------:R2:W-:Y:S01]  /*0c70*/  STG.E desc[UR6][R2.64], R13 ;  /* 0x0000000d02007986 */ /* 0x0005e2000c101906 */
[----:B------:R-:W-:Y:S05]  /*0c80*/  BRA.U UP0, `(.L_x_0) ;  /* 0xfffffff5004c7547 */ /* 0x000fea000b83ffff */
[----:B------:R-:W-:Y:S05]  /*0c90*/  EXIT ;  /* 0x000000000000794d */ /* 0x000fea0003800000 */
.L_x_1:
[----:B------:R-:W-:-:S00]  /*0ca0*/  BRA `(.L_x_1) ;  /* 0xfffffffc00fc7947 */ /* 0x000fc0000383ffff */
[----:B------:R-:W-:-:S00]  /*0cb0*/  NOP ;  /* 0x0000000000007918 */ /* 0x000fc00000000000 */
        /* <DEDUP_REMOVED lines=12> */
.L_x_2:


//--------------------- .nv.shared.reserved.0     --------------------------
	.section	.nv.shared.reserved.0,"aw",@nobits
	.weak		__nv_reservedSMEM_offset_0_alias
	.size		__nv_reservedSMEM_offset_0_alias, 0, 64
	.other		__nv_reservedSMEM_offset_0_alias,@"STO_CUDA_RESERVED_SHARED STV_DEFAULT"
__nv_reservedSMEM_offset_0_alias:
	.zero		0
	.zero		64


//--------------------- .nv.constant0._Z11syrk_kernelffPfS_ --------------------------
	.section	.nv.constant0._Z11syrk_kernelffPfS_,"a",@progbits
	.sectionflags	@""
	.align	4
.nv.constant0._Z11syrk_kernelffPfS_:
	.zero		920


//--------------------- SYMBOLS --------------------------

	.type		.nv.reservedSmem.offset0,@object
	.size		.nv.reservedSmem.offset0,0x4
